//
// Generated by NVIDIA NVVM Compiler
//
// Compiler Build ID: CL-36424714
// Cuda compilation tools, release 13.0, V13.0.88
// Based on NVVM 20.0.0
//

.version 9.0
.target sm_100
.address_size 64

	// .globl	_Z10foo_devicePi

.visible .entry _Z10foo_devicePi(
	.param .u64 .ptr .align 1 _Z10foo_devicePi_param_0
)
{
	.reg .b32 	%r<2>;
	.reg .b64 	%rd<3>;

	ld.param.u64 	%rd1, [_Z10foo_devicePi_param_0];
	cvta.to.global.u64 	%rd2, %rd1;
	mov.b32 	%r1, 42;
	st.global.u32 	[%rd2], %r1;
	ret;

}


// ===== COMPILED SASS (sm_100) =====

	.target	sm_100

	.elftype	@"ET_EXEC"


//--------------------- .note.nv.tkinfo           --------------------------
	.section	.note.nv.tkinfo,"",@"SHT_NOTE"
	.sectionflags	@"SHF_NOTE_NV_TKINFO"
	.tkinfo
        /*0018*/ 	.word	0x00000002
        /*0030*/ 	.string	""
        /*0030*/ 	.string	"ptxas"
        /*0030*/ 	.string	"Cuda compilation tools, release 13.0, V13.0.88"
        /*0030*/ 	.string	"Build cuda_13.0.r13.0/compiler.36424714_0"
        /*0030*/ 	.string	"-arch sm_100 -m 64 "



//--------------------- .note.nv.cuinfo           --------------------------
	.section	.note.nv.cuinfo,"",@"SHT_NOTE"
	.sectionflags	@"SHF_NOTE_NV_CUINFO"
        /*0018*/ 	.short	0x0002
        /*001a*/ 	.short	0x0064
        /*001c*/ 	.short	0x0082
	.zero		2


//--------------------- .nv.info                  --------------------------
	.section	.nv.info,"",@"SHT_CUDA_INFO"
	.align	4


	//----- nvinfo : EIATTR_REGCOUNT
	.align		4
        /*0000*/ 	.byte	0x04, 0x2f
        /*0002*/ 	.short	(.L_1 - .L_0)
	.align		4
.L_0:
        /*0004*/ 	.word	index@(_Z10foo_devicePi)
        /*0008*/ 	.word	0x00000008


	//----- nvinfo : EIATTR_FRAME_SIZE
	.align		4
.L_1:
        /*000c*/ 	.byte	0x04, 0x11
        /*000e*/ 	.short	(.L_3 - .L_2)
	.align		4
.L_2:
        /*0010*/ 	.word	index@(_Z10foo_devicePi)
        /*0014*/ 	.word	0x00000000


	//----- nvinfo : EIATTR_MIN_STACK_SIZE
	.align		4
.L_3:
        /*0018*/ 	.byte	0x04, 0x12
        /*001a*/ 	.short	(.L_5 - .L_4)
	.align		4
.L_4:
        /*001c*/ 	.word	index@(_Z10foo_devicePi)
        /*0020*/ 	.word	0x00000000
.L_5:


//--------------------- .nv.compat                --------------------------
	.section	.nv.compat,"",@"SHT_CUDA_COMPAT_INFO"
	.align	4
        /*0000*/ 	.byte	0x02, 0x09, 0x00, 0x00, 0x02, 0x02, 0x01, 0x00, 0x02, 0x05, 0x05, 0x00, 0x03, 0x07, 0x01, 0x01
        /*0010*/ 	.byte	0x02, 0x03, 0x00, 0x00, 0x02, 0x06, 0x01, 0x00, 0x04, 0x0b, 0x08, 0x00, 0x09, 0x00, 0x00, 0x00
        /*0020*/ 	.byte	0x00, 0x00, 0x00, 0x00


//--------------------- .nv.info._Z10foo_devicePi --------------------------
	.section	.nv.info._Z10foo_devicePi,"",@"SHT_CUDA_INFO"
	.sectionflags	@""
	.align	4


	//----- nvinfo : EIATTR_CUDA_API_VERSION
	.align		4
        /*0000*/ 	.byte	0x04, 0x37
        /*0002*/ 	.short	(.L_7 - .L_6)
.L_6:
        /*0004*/ 	.word	0x00000082


	//----- nvinfo : EIATTR_KPARAM_INFO
	.align		4
.L_7:
        /*0008*/ 	.byte	0x04, 0x17
        /*000a*/ 	.short	(.L_9 - .L_8)
.L_8:
        /*000c*/ 	.word	0x00000000
        /*0010*/ 	.short	0x0000
        /*0012*/ 	.short	0x0000
        /*0014*/ 	.byte	0x00, 0xf5, 0x21, 0x00


	//----- nvinfo : EIATTR_SPARSE_MMA_MASK
	.align		4
.L_9:
        /*0018*/ 	.byte	0x03, 0x50
        /*001a*/ 	.short	0x0000


	//----- nvinfo : EIATTR_MAXREG_COUNT
	.align		4
        /*001c*/ 	.byte	0x03, 0x1b
        /*001e*/ 	.short	0x00ff


	//----- nvinfo : EIATTR_MERCURY_ISA_VERSION
	.align		4
        /*0020*/ 	.byte	0x03, 0x5f
        /*0022*/ 	.short	0x0101


	//----- nvinfo : EIATTR_VRC_CTA_INIT_COUNT
	.align		4
        /*0024*/ 	.byte	0x02, 0x4a
	.zero		1
	.zero		1


	//----- nvinfo : EIATTR_EXIT_INSTR_OFFSETS
	.align		4
        /*0028*/ 	.byte	0x04, 0x1c
        /*002a*/ 	.short	(.L_11 - .L_10)


	//   ....[0]....
.L_10:
        /*002c*/ 	.word	0x00000050


	//----- nvinfo : EIATTR_CBANK_PARAM_SIZE
	.align		4
.L_11:
        /*0030*/ 	.byte	0x03, 0x19
        /*0032*/ 	.short	0x0008


	//----- nvinfo : EIATTR_PARAM_CBANK
	.align		4
        /*0034*/ 	.byte	0x04, 0x0a
        /*0036*/ 	.short	(.L_13 - .L_12)
	.align		4
.L_12:
        /*0038*/ 	.word	index@(.nv.constant0._Z10foo_devicePi)
        /*003c*/ 	.short	0x0380
        /*003e*/ 	.short	0x0008


	//----- nvinfo : EIATTR_SW_WAR
	.align		4
.L_13:
        /*0040*/ 	.byte	0x04, 0x36
        /*0042*/ 	.short	(.L_15 - .L_14)
.L_14:
        /*0044*/ 	.word	0x00000008
.L_15:


//--------------------- .nv.callgraph             --------------------------
	.section	.nv.callgraph,"",@"SHT_CUDA_CALLGRAPH"
	.align	4
	.sectionentsize	8
	.align		4
        /*0000*/ 	.word	0x00000000
	.align		4
        /*0004*/ 	.word	0xffffffff
	.align		4
        /*0008*/ 	.word	0x00000000
	.align		4
        /*000c*/ 	.word	0xfffffffe
	.align		4
        /*0010*/ 	.word	0x00000000
	.align		4
        /*0014*/ 	.word	0xfffffffd
	.align		4
        /*0018*/ 	.word	0x00000000
	.align		4
        /*001c*/ 	.word	0xfffffffc


//--------------------- .text._Z10foo_devicePi    --------------------------
	.section	.text._Z10foo_devicePi,"ax",@progbits
	.align	128
        .global         _Z10foo_devicePi
        .type           _Z10foo_devicePi,@function
        .size           _Z10foo_devicePi,(.L_x_1 - _Z10foo_devicePi)
        .other          _Z10foo_devicePi,@"STO_CUDA_ENTRY STV_DEFAULT"
_Z10foo_devicePi:
.text._Z10foo_devicePi:
[----:B------:R-:W-:Y:S08]  /*0000*/  LDC R1, c[0x0][0x37c] ;  /* 0x0000df00ff017b82 */ /* 0x000ff00000000800 */
[----:B------:R-:W0:Y:S01]  /*0010*/  LDC.64 R2, c[0x0][0x380] ;  /* 0x0000e000ff027b82 */ /* 0x000e220000000a00 */
[----:B------:R-:W0:Y:S01]  /*0020*/  LDCU.64 UR4, c[0x0][0x358] ;  /* 0x00006b00ff0477ac */ /* 0x000e220008000a00 */
[----:B------:R-:W-:-:S05]  /*0030*/  HFMA2 R5, -RZ, RZ, 0, 2.50339508056640625e-06 ;  /* 0x0000002aff057431 */ /* 0x000fca00000001ff */
[----:B0-----:R-:W-:Y:S01]  /*0040*/  STG.E desc[UR4][R2.64], R5 ;  /* 0x0000000502007986 */ /* 0x001fe2000c101904 */
[----:B------:R-:W-:Y:S05]  /*0050*/  EXIT ;  /* 0x000000000000794d */ /* 0x000fea0003800000 */
.L_x_0:
[----:B------:R-:W-:-:S00]  /*0060*/  BRA `(.L_x_0) ;  /* 0xfffffffc00fc7947 */ /* 0x000fc0000383ffff */
[----:B------:R-:W-:-:S00]  /*0070*/  NOP ;  /* 0x0000000000007918 */ /* 0x000fc00000000000 */
        /* <DEDUP_REMOVED lines=8> */
.L_x_1:


//--------------------- .nv.shared.reserved.0     --------------------------
	.section	.nv.shared.reserved.0,"aw",@nobits
	.weak		__nv_reservedSMEM_offset_0_alias
	.size		__nv_reservedSMEM_offset_0_alias, 0, 64
	.other		__nv_reservedSMEM_offset_0_alias,@"STO_CUDA_RESERVED_SHARED STV_DEFAULT"
__nv_reservedSMEM_offset_0_alias:
	.zero		0
	.zero		64


//--------------------- .nv.constant0._Z10foo_devicePi --------------------------
	.section	.nv.constant0._Z10foo_devicePi,"a",@progbits
	.sectionflags	@""
	.align	4
.nv.constant0._Z10foo_devicePi:
	.zero		904


//--------------------- SYMBOLS --------------------------

	.type		.nv.reservedSmem.offset0,@object
	.size		.nv.reservedSmem.offset0,0x4
